	.headerflags	@"EF_CUDA_TEXMODE_UNIFIED EF_CUDA_64BIT_ADDRESS EF_CUDA_ACCELERATORS EF_CUDA_SM90 EF_CUDA_VIRTUAL_SM(EF_CUDA_SM90)"
	.elftype	@"ET_EXEC"


//--------------------- .nv.info                  --------------------------
	.section	.nv.info,"",@"SHT_CUDA_INFO"
	.align	4


	//----- nvinfo : EIATTR_REGCOUNT
	.align		4
        /*0000*/ 	.byte	0x04, 0x2f
        /*0002*/ 	.short	(.L_3 - .L_2)
	.align		4
.L_2:
        /*0004*/ 	.word	index@(triton_poi_fused__native_batch_norm_legit_no_training_convolution_3)
        /*0008*/ 	.word	0x0000001a


	//----- nvinfo : EIATTR_MIN_STACK_SIZE
	.align		4
.L_3:
        /*000c*/ 	.byte	0x04, 0x12
        /*000e*/ 	.short	(.L_5 - .L_4)
	.align		4
.L_4:
        /*0010*/ 	.word	index@(triton_poi_fused__native_batch_norm_legit_no_training_convolution_3)
        /*0014*/ 	.word	0x00000000


	//----- nvinfo : EIATTR_FRAME_SIZE
	.align		4
.L_5:
        /*0018*/ 	.byte	0x04, 0x11
        /*001a*/ 	.short	(.L_7 - .L_6)
	.align		4
.L_6:
        /*001c*/ 	.word	index@(triton_poi_fused__native_batch_norm_legit_no_training_convolution_3)
        /*0020*/ 	.word	0x00000000


	//----- nvinfo : EIATTR_MIN_STACK_SIZE
	.align		4
.L_7:
        /*0024*/ 	.byte	0x04, 0x12
        /*0026*/ 	.short	(.L_9 - .L_8)
	.align		4
.L_8:
        /*0028*/ 	.word	index@(triton_poi_fused__native_batch_norm_legit_no_training_convolution_3)
        /*002c*/ 	.word	0x00000000
.L_9:


//--------------------- .nv.info.triton_poi_fused__native_batch_norm_legit_no_training_convolution_3 --------------------------
	.section	.nv.info.triton_poi_fused__native_batch_norm_legit_no_training_convolution_3,"",@"SHT_CUDA_INFO"
	.sectionflags	@""
	.align	4


	//----- nvinfo : EIATTR_CUDA_API_VERSION
	.align		4
        /*0000*/ 	.byte	0x04, 0x37
        /*0002*/ 	.short	(.L_11 - .L_10)
.L_10:
        /*0004*/ 	.word	0x0000007c


	//----- nvinfo : EIATTR_KPARAM_INFO
	.align		4
.L_11:
        /*0008*/ 	.byte	0x04, 0x17
        /*000a*/ 	.short	(.L_13 - .L_12)
.L_12:
        /*000c*/ 	.word	0x00000000
        /*0010*/ 	.short	0x0007
        /*0012*/ 	.short	0x0038
        /*0014*/ 	.byte	0x00, 0xf0, 0x11, 0x00


	//----- nvinfo : EIATTR_KPARAM_INFO
	.align		4
.L_13:
        /*0018*/ 	.byte	0x04, 0x17
        /*001a*/ 	.short	(.L_15 - .L_14)
.L_14:
        /*001c*/ 	.word	0x00000000
        /*0020*/ 	.short	0x0006
        /*0022*/ 	.short	0x0030
        /*0024*/ 	.byte	0x00, 0xf4, 0x21, 0x00


	//----- nvinfo : EIATTR_KPARAM_INFO
	.align		4
.L_15:
        /*0028*/ 	.byte	0x04, 0x17
        /*002a*/ 	.short	(.L_17 - .L_16)
.L_16:
        /*002c*/ 	.word	0x00000000
        /*0030*/ 	.short	0x0005
        /*0032*/ 	.short	0x0028
        /*0034*/ 	.byte	0x00, 0xf4, 0x21, 0x00


	//----- nvinfo : EIATTR_KPARAM_INFO
	.align		4
.L_17:
        /*0038*/ 	.byte	0x04, 0x17
        /*003a*/ 	.short	(.L_19 - .L_18)
.L_18:
        /*003c*/ 	.word	0x00000000
        /*0040*/ 	.short	0x0004
        /*0042*/ 	.short	0x0020
        /*0044*/ 	.byte	0x00, 0xf4, 0x21, 0x00


	//----- nvinfo : EIATTR_KPARAM_INFO
	.align		4
.L_19:
        /*0048*/ 	.byte	0x04, 0x17
        /*004a*/ 	.short	(.L_21 - .L_20)
.L_20:
        /*004c*/ 	.word	0x00000000
        /*0050*/ 	.short	0x0003
        /*0052*/ 	.short	0x0018
        /*0054*/ 	.byte	0x00, 0xf4, 0x21, 0x00


	//----- nvinfo : EIATTR_KPARAM_INFO
	.align		4
.L_21:
        /*0058*/ 	.byte	0x04, 0x17
        /*005a*/ 	.short	(.L_23 - .L_22)
.L_22:
        /*005c*/ 	.word	0x00000000
        /*0060*/ 	.short	0x0002
        /*0062*/ 	.short	0x0010
        /*0064*/ 	.byte	0x00, 0xf4, 0x21, 0x00


	//----- nvinfo : EIATTR_KPARAM_INFO
	.align		4
.L_23:
        /*0068*/ 	.byte	0x04, 0x17
        /*006a*/ 	.short	(.L_25 - .L_24)
.L_24:
        /*006c*/ 	.word	0x00000000
        /*0070*/ 	.short	0x0001
        /*0072*/ 	.short	0x0008
        /*0074*/ 	.byte	0x00, 0xf4, 0x21, 0x00


	//----- nvinfo : EIATTR_KPARAM_INFO
	.align		4
.L_25:
        /*0078*/ 	.byte	0x04, 0x17
        /*007a*/ 	.short	(.L_27 - .L_26)
.L_26:
        /*007c*/ 	.word	0x00000000
        /*0080*/ 	.short	0x0000
        /*0082*/ 	.short	0x0000
        /*0084*/ 	.byte	0x00, 0xf4, 0x21, 0x00


	//----- nvinfo : EIATTR_SPARSE_MMA_MASK
	.align		4
.L_27:
        /*0088*/ 	.byte	0x03, 0x50
        /*008a*/ 	.short	0x0000


	//----- nvinfo : EIATTR_MAXREG_COUNT
	.align		4
        /*008c*/ 	.byte	0x03, 0x1b
        /*008e*/ 	.short	0x00ff


	//----- nvinfo : EIATTR_EXIT_INSTR_OFFSETS
	.align		4
        /*0090*/ 	.byte	0x04, 0x1c
        /*0092*/ 	.short	(.L_29 - .L_28)


	//   ....[0]....
.L_28:
        /*0094*/ 	.word	0x000004d0


	//   ....[1]....
        /*0098*/ 	.word	0x000004f0


	//----- nvinfo : EIATTR_REQNTID
	.align		4
.L_29:
        /*009c*/ 	.byte	0x04, 0x10
        /*009e*/ 	.short	(.L_31 - .L_30)
.L_30:
        /*00a0*/ 	.word	0x00000080
        /*00a4*/ 	.word	0x00000001
        /*00a8*/ 	.word	0x00000001


	//----- nvinfo : EIATTR_CBANK_PARAM_SIZE
	.align		4
.L_31:
        /*00ac*/ 	.byte	0x03, 0x19
        /*00ae*/ 	.short	0x003c


	//----- nvinfo : EIATTR_PARAM_CBANK
	.align		4
        /*00b0*/ 	.byte	0x04, 0x0a
        /*00b2*/ 	.short	(.L_33 - .L_32)
	.align		4
.L_32:
        /*00b4*/ 	.word	index@(.nv.constant0.triton_poi_fused__native_batch_norm_legit_no_training_convolution_3)
        /*00b8*/ 	.short	0x0210
        /*00ba*/ 	.short	0x003c


	//----- nvinfo : EIATTR_SW_WAR
	.align		4
.L_33:
        /*00bc*/ 	.byte	0x04, 0x36
        /*00be*/ 	.short	(.L_35 - .L_34)
.L_34:
        /*00c0*/ 	.word	0x00000008
.L_35:


//--------------------- .nv.callgraph             --------------------------
	.section	.nv.callgraph,"",@"SHT_CUDA_CALLGRAPH"
	.align	4
	.sectionentsize	8
	.align		4
        /*0000*/ 	.word	0x00000000
	.align		4
        /*0004*/ 	.word	0xffffffff
	.align		4
        /*0008*/ 	.word	0x00000000
	.align		4
        /*000c*/ 	.word	0xfffffffe
	.align		4
        /*0010*/ 	.word	0x00000000
	.align		4
        /*0014*/ 	.word	0xfffffffd
	.align		4
        /*0018*/ 	.word	0x00000000
	.align		4
        /*001c*/ 	.word	0xfffffffc


//--------------------- .nv.constant4             --------------------------
	.section	.nv.constant4,"a",@progbits
	.align	8
	.align		8
.nv.constant4:
        /*0000*/ 	.dword	_$_str
	.align		8
        /*0008*/ 	.dword	_$_str_$_2


//--------------------- .text.triton_poi_fused__native_batch_norm_legit_no_training_convolution_3 --------------------------
	.section	.text.triton_poi_fused__native_batch_norm_legit_no_training_convolution_3,"ax",@progbits
	.align	128
        .global         triton_poi_fused__native_batch_norm_legit_no_training_convolution_3
        .type           triton_poi_fused__native_batch_norm_legit_no_training_convolution_3,@function
        .size           triton_poi_fused__native_batch_norm_legit_no_training_convolution_3,(.L_x_1 - triton_poi_fused__native_batch_norm_legit_no_training_convolution_3)
        .other          triton_poi_fused__native_batch_norm_legit_no_training_convolution_3,@"STO_CUDA_ENTRY STV_DEFAULT"
triton_poi_fused__native_batch_norm_legit_no_training_convolution_3:
.text.triton_poi_fused__native_batch_norm_legit_no_training_convolution_3:
[----:B------:R-:W0:Y:S01]  /*0000*/  LDC R1, c[0x0][0x28] ;  /* 0x00000a00ff017b82 */ /* 0x000e220000000800 */
[----:B------:R-:W1:Y:S01]  /*0010*/  S2R R0, SR_TID.X ;  /* 0x0000000000007919 */ /* 0x000e620000002100 */
[----:B------:R-:W-:Y:S01]  /*0020*/  CS2R R16, SRZ ;  /* 0x0000000000107805 */ /* 0x000fe2000001ff00 */
[----:B------:R-:W-:-:S05]  /*0030*/  ULDC.64 UR4, c[0x0][0x208] ;  /* 0x0000820000047ab9 */ /* 0x000fca0000000a00 */
[----:B------:R-:W2:Y:S01]  /*0040*/  LDC.64 R14, c[0x0][0x218] ;  /* 0x00008600ff0e7b82 */ /* 0x000ea20000000a00 */
[----:B------:R-:W3:Y:S07]  /*0050*/  S2R R5, SR_CTAID.X ;  /* 0x0000000000057919 */ /* 0x000eee0000002500 */
[----:B------:R-:W4:Y:S08]  /*0060*/  LDC.64 R22, c[0x0][0x210] ;  /* 0x00008400ff167b82 */ /* 0x000f300000000a00 */
[----:B------:R-:W5:Y:S08]  /*0070*/  LDC.64 R20, c[0x0][0x220] ;  /* 0x00008800ff147b82 */ /* 0x000f700000000a00 */
[----:B------:R-:W2:Y:S01]  /*0080*/  LDC.64 R8, c[0x0][0x230] ;  /* 0x00008c00ff087b82 */ /* 0x000ea20000000a00 */
[----:B-1----:R-:W-:-:S02]  /*0090*/  SHF.L.U32 R0, R0, 0x1, RZ ;  /* 0x0000000100007819 */ /* 0x002fc400000006ff */
[----:B---3--:R-:W-:Y:S02]  /*00a0*/  SHF.R.S32.HI R3, RZ, 0x17, R5 ;  /* 0x00000017ff037819 */ /* 0x008fe40000011405 */
[----:B------:R-:W-:Y:S02]  /*00b0*/  LOP3.LUT R0, R0, 0xfe, RZ, 0xc0, !PT ;  /* 0x000000fe00007812 */ /* 0x000fe400078ec0ff */
[----:B------:R-:W-:Y:S02]  /*00c0*/  SGXT R3, R3, 0x1 ;  /* 0x000000010303781a */ /* 0x000fe40000000200 */
[----:B------:R-:W-:Y:S02]  /*00d0*/  LEA R0, R5, R0, 0x8 ;  /* 0x0000000005007211 */ /* 0x000fe400078e40ff */
[----:B------:R-:W1:Y:S02]  /*00e0*/  LDC.64 R4, c[0x0][0x228] ;  /* 0x00008a00ff047b82 */ /* 0x000e640000000a00 */
[----:B------:R-:W-:-:S02]  /*00f0*/  LEA.HI R3, R3, R0, RZ, 0x4 ;  /* 0x0000000003037211 */ /* 0x000fc400078f20ff */
[----:B------:R-:W-:Y:S02]  /*0100*/  ISETP.GE.AND P4, PT, R0, 0x1800, PT ;  /* 0x000018000000780c */ /* 0x000fe40003f86270 */
[----:B------:R-:W-:-:S05]  /*0110*/  SHF.R.S32.HI R3, RZ, 0x4, R3 ;  /* 0x00000004ff037819 */ /* 0x000fca0000011403 */
[----:B------:R-:W-:-:S05]  /*0120*/  IMAD.HI R2, R3, 0x2aaaaaab, RZ ;  /* 0x2aaaaaab03027827 */ /* 0x000fca00078e02ff */
[----:B------:R-:W-:-:S04]  /*0130*/  SHF.R.U32.HI R7, RZ, 0x1f, R2 ;  /* 0x0000001fff077819 */ /* 0x000fc80000011602 */
[----:B------:R-:W-:Y:S02]  /*0140*/  LEA.HI R2, R2, R7, RZ, 0x1c ;  /* 0x0000000702027211 */ /* 0x000fe400078fe0ff */
[----:B------:R-:W3:Y:S03]  /*0150*/  LDC.64 R6, c[0x0][0x238] ;  /* 0x00008e00ff067b82 */ /* 0x000ee60000000a00 */
[----:B------:R-:W-:-:S04]  /*0160*/  IMAD R19, R2, -0x60, R3 ;  /* 0xffffffa002137824 */ /* 0x000fc800078e0203 */
[----:B-1----:R-:W-:-:S05]  /*0170*/  IMAD.WIDE R4, R19, 0x4, R4 ;  /* 0x0000000413047825 */ /* 0x002fca00078e0204 */
[----:B------:R-:W3:Y:S04]  /*0180*/  @!P4 LDG.E.EL R16, desc[UR4][R4.64] ;  /* 0x000000040410c981 */ /* 0x000ee8000c2e1900 */
[----:B------:R4:W3:Y:S01]  /*0190*/  @!P4 LDG.E.EL R17, desc[UR4][R4.64] ;  /* 0x000000040411c981 */ /* 0x0008e2000c2e1900 */
[----:B------:R-:W-:Y:S02]  /*01a0*/  CS2R R12, SRZ ;  /* 0x00000000000c7805 */ /* 0x000fe4000001ff00 */
[----:B------:R-:W-:Y:S02]  /*01b0*/  CS2R R10, SRZ ;  /* 0x00000000000a7805 */ /* 0x000fe4000001ff00 */
[----:B------:R-:W-:Y:S01]  /*01c0*/  CS2R R2, SRZ ;  /* 0x0000000000027805 */ /* 0x000fe2000001ff00 */
[----:B--2---:R-:W-:-:S05]  /*01d0*/  IMAD.WIDE R14, R19, 0x4, R14 ;  /* 0x00000004130e7825 */ /* 0x004fca00078e020e */
[----:B------:R-:W2:Y:S01]  /*01e0*/  @!P4 LDG.E.EL R13, desc[UR4][R14.64] ;  /* 0x000000040e0dc981 */ /* 0x000ea2000c2e1900 */
[----:B----4-:R-:W-:-:S03]  /*01f0*/  IMAD.WIDE R4, R0, 0x4, R22 ;  /* 0x0000000400047825 */ /* 0x010fc600078e0216 */
[----:B------:R-:W4:Y:S01]  /*0200*/  @!P4 LDG.E.EL R10, desc[UR4][R14.64] ;  /* 0x000000040e0ac981 */ /* 0x000f22000c2e1900 */
[----:B-----5:R-:W-:-:S03]  /*0210*/  IMAD.WIDE R22, R19, 0x4, R20 ;  /* 0x0000000413167825 */ /* 0x020fc600078e0214 */
[----:B------:R-:W2:Y:S01]  /*0220*/  @!P4 LDG.E.64 R2, desc[UR4][R4.64] ;  /* 0x000000040402c981 */ /* 0x000ea2000c1e1b00 */
[C---:B0-----:R-:W-:Y:S01]  /*0230*/  IMAD.WIDE R8, R19.reuse, 0x4, R8 ;  /* 0x0000000413087825 */ /* 0x041fe200078e0208 */
[----:B------:R-:W-:Y:S02]  /*0240*/  CS2R R20, SRZ ;  /* 0x0000000000147805 */ /* 0x000fe4000001ff00 */
[----:B------:R-:W5:Y:S01]  /*0250*/  @!P4 LDG.E.EL R11, desc[UR4][R22.64] ;  /* 0x00000004160bc981 */ /* 0x000f62000c2e1900 */
[----:B---3--:R-:W-:Y:S01]  /*0260*/  IMAD.WIDE R6, R19, 0x4, R6 ;  /* 0x0000000413067825 */ /* 0x008fe200078e0206 */
[----:B------:R-:W-:Y:S02]  /*0270*/  CS2R R18, SRZ ;  /* 0x0000000000127805 */ /* 0x000fe4000001ff00 */
[----:B------:R-:W3:Y:S04]  /*0280*/  @!P4 LDG.E.EL R12, desc[UR4][R22.64] ;  /* 0x00000004160cc981 */ /* 0x000ee8000c2e1900 */
[----:B------:R-:W2:Y:S04]  /*0290*/  @!P4 LDG.E.EL R21, desc[UR4][R8.64] ;  /* 0x000000040815c981 */ /* 0x000ea8000c2e1900 */
[----:B------:R0:W2:Y:S04]  /*02a0*/  @!P4 LDG.E.EL R20, desc[UR4][R8.64] ;  /* 0x000000040814c981 */ /* 0x0000a8000c2e1900 */
[----:B------:R-:W2:Y:S04]  /*02b0*/  @!P4 LDG.E.EL R18, desc[UR4][R6.64] ;  /* 0x000000040612c981 */ /* 0x000ea8000c2e1900 */
[----:B------:R1:W2:Y:S01]  /*02c0*/  @!P4 LDG.E.EL R19, desc[UR4][R6.64] ;  /* 0x000000040613c981 */ /* 0x0002a2000c2e1900 */
[----:B0-----:R-:W-:Y:S01]  /*02d0*/  HFMA2.MMA R8, -RZ, RZ, 1.625, 0 ;  /* 0x3e800000ff087435 */ /* 0x001fe200000001ff */
[----:B-1----:R-:W0:Y:S02]  /*02e0*/  LDC.64 R6, c[0x0][0x240] ;  /* 0x00009000ff067b82 */ /* 0x002e240000000a00 */
[----:B0-----:R-:W-:-:S04]  /*02f0*/  IMAD.WIDE R6, R0, 0x4, R6 ;  /* 0x0000000400067825 */ /* 0x001fc800078e0206 */
[----:B------:R-:W-:Y:S01]  /*0300*/  FADD R16, R16, 9.9999997473787516356e-06 ;  /* 0x3727c5ac10107421 */ /* 0x000fe20000000000 */
[----:B------:R-:W-:-:S03]  /*0310*/  FADD R17, R17, 9.9999997473787516356e-06 ;  /* 0x3727c5ac11117421 */ /* 0x000fc60000000000 */
[----:B------:R-:W0:Y:S08]  /*0320*/  MUFU.SQRT R14, R16 ;  /* 0x00000010000e7308 */ /* 0x000e300000002000 */
[----:B------:R-:W1:Y:S01]  /*0330*/  MUFU.SQRT R15, R17 ;  /* 0x00000011000f7308 */ /* 0x000e620000002000 */
[C---:B0-----:R-:W-:Y:S02]  /*0340*/  FSETP.GT.AND P0, PT, R14.reuse, 8.50705917302346158658e+37, PT ;  /* 0x7e8000000e00780b */ /* 0x041fe40003f04000 */
[----:B------:R-:W-:-:S02]  /*0350*/  FSETP.GEU.AND P2, PT, R14, 1.175494350822287508e-38, PT ;  /* 0x008000000e00780b */ /* 0x000fc40003f4e000 */
[C---:B-1----:R-:W-:Y:S02]  /*0360*/  FSETP.GT.AND P1, PT, R15.reuse, 8.50705917302346158658e+37, PT ;  /* 0x7e8000000f00780b */ /* 0x042fe40003f24000 */
[----:B------:R-:W-:-:S07]  /*0370*/  FSETP.GEU.AND P3, PT, R15, 1.175494350822287508e-38, PT ;  /* 0x008000000f00780b */ /* 0x000fce0003f6e000 */
[----:B------:R-:W-:-:S04]  /*0380*/  @P0 FMUL R14, R14, 0.25 ;  /* 0x3e8000000e0e0820 */ /* 0x000fc80000400000 */
[----:B------:R-:W-:Y:S01]  /*0390*/  @!P2 FMUL R14, R14, 16777216 ;  /* 0x4b8000000e0ea820 */ /* 0x000fe20000400000 */
[----:B------:R-:W-:-:S04]  /*03a0*/  @P1 FMUL R15, R15, 0.25 ;  /* 0x3e8000000f0f1820 */ /* 0x000fc80000400000 */
[----:B------:R-:W-:Y:S01]  /*03b0*/  @!P3 FMUL R15, R15, 16777216 ;  /* 0x4b8000000f0fb820 */ /* 0x000fe20000400000 */
[----:B------:R-:W0:Y:S01]  /*03c0*/  MUFU.RCP R14, R14 ;  /* 0x0000000e000e7308 */ /* 0x000e220000001000 */
[----:B------:R-:W-:-:S07]  /*03d0*/  FSEL R9, R8, 1, P0 ;  /* 0x3f80000008097808 */ /* 0x000fce0000000000 */
[----:B------:R-:W1:Y:S01]  /*03e0*/  MUFU.RCP R15, R15 ;  /* 0x0000000f000f7308 */ /* 0x000e620000001000 */
[----:B------:R-:W-:Y:S01]  /*03f0*/  FSEL R8, R8, 1, P1 ;  /* 0x3f80000008087808 */ /* 0x000fe20000800000 */
[----:B------:R-:W-:Y:S01]  /*0400*/  @!P2 FMUL R9, R9, 16777216 ;  /* 0x4b8000000909a820 */ /* 0x000fe20000400000 */
[----:B--2---:R-:W-:Y:S01]  /*0410*/  FADD R2, R13, R2 ;  /* 0x000000020d027221 */ /* 0x004fe20000000000 */
[----:B----4-:R-:W-:Y:S02]  /*0420*/  FADD R3, R10, R3 ;  /* 0x000000030a037221 */ /* 0x010fe40000000000 */
[----:B------:R-:W-:Y:S01]  /*0430*/  @!P3 FMUL R8, R8, 16777216 ;  /* 0x4b8000000808b820 */ /* 0x000fe20000400000 */
[----:B0-----:R-:W-:Y:S01]  /*0440*/  FMUL R14, R14, R9 ;  /* 0x000000090e0e7220 */ /* 0x001fe20000400000 */
[----:B-----5:R-:W-:Y:S01]  /*0450*/  FADD R11, R2, -R11 ;  /* 0x8000000b020b7221 */ /* 0x020fe20000000000 */
[----:B---3--:R-:W-:Y:S01]  /*0460*/  FADD R12, R3, -R12 ;  /* 0x8000000c030c7221 */ /* 0x008fe20000000000 */
[----:B------:R0:W-:Y:S01]  /*0470*/  @!P4 STG.E.64 desc[UR4][R4.64], R2 ;  /* 0x000000020400c986 */ /* 0x0001e2000c101b04 */
[----:B-1----:R-:W-:Y:S01]  /*0480*/  FMUL R9, R15, R8 ;  /* 0x000000080f097220 */ /* 0x002fe20000400000 */
[----:B------:R-:W-:-:S03]  /*0490*/  FMUL R11, R11, R14 ;  /* 0x0000000e0b0b7220 */ /* 0x000fc60000400000 */
[----:B------:R-:W-:Y:S01]  /*04a0*/  FMUL R12, R12, R9 ;  /* 0x000000090c0c7220 */ /* 0x000fe20000400000 */
[----:B------:R-:W-:-:S03]  /*04b0*/  FFMA R18, R11, R21, R18 ;  /* 0x000000150b127223 */ /* 0x000fc60000000012 */
[----:B------:R-:W-:Y:S01]  /*04c0*/  FFMA R19, R12, R20, R19 ;  /* 0x000000140c137223 */ /* 0x000fe20000000013 */
[----:B0-----:R-:W-:Y:S06]  /*04d0*/  @P4 EXIT ;  /* 0x000000000000494d */ /* 0x001fec0003800000 */
[----:B------:R-:W-:Y:S01]  /*04e0*/  STG.E.64 desc[UR4][R6.64], R18 ;  /* 0x0000001206007986 */ /* 0x000fe2000c101b04 */
[----:B------:R-:W-:Y:S05]  /*04f0*/  EXIT ;  /* 0x000000000000794d */ /* 0x000fea0003800000 */
.L_x_0:
[----:B------:R-:W-:-:S00]  /*0500*/  BRA `(.L_x_0) ;  /* 0xfffffffc00fc7947 */ /* 0x000fc0000383ffff */
[----:B------:R-:W-:-:S00]  /*0510*/  NOP ;  /* 0x0000000000007918 */ /* 0x000fc00000000000 */
        /* <DEDUP_REMOVED lines=14> */
.L_x_1:


//--------------------- .nv.global.init           --------------------------
	.section	.nv.global.init,"aw",@progbits
.nv.global.init:
	.type		_$_str,@object
	.size		_$_str,(_$_str_$_2 - _$_str)
_$_str:
        /*0000*/ 	.byte	0x5f, 0x5f, 0x43, 0x55, 0x44, 0x41, 0x5f, 0x46, 0x54, 0x5a, 0x00
	.type		_$_str_$_2,@object
	.size		_$_str_$_2,(.L_1 - _$_str_$_2)
_$_str_$_2:
        /*000b*/ 	.byte	0x5f, 0x5f, 0x43, 0x55, 0x44, 0x41, 0x5f, 0x50, 0x52, 0x45, 0x43, 0x5f, 0x53, 0x51, 0x52, 0x54
        /*001b*/ 	.byte	0x00
.L_1:


//--------------------- .nv.constant0.triton_poi_fused__native_batch_norm_legit_no_training_convolution_3 --------------------------
	.section	.nv.constant0.triton_poi_fused__native_batch_norm_legit_no_training_convolution_3,"a",@progbits
	.sectionflags	@""
	.align	4
.nv.constant0.triton_poi_fused__native_batch_norm_legit_no_training_convolution_3:
	.zero		588
